//
// Generated by NVIDIA NVVM Compiler
//
// Compiler Build ID: CL-36424714
// Cuda compilation tools, release 13.0, V13.0.88
// Based on NVVM 20.0.0
//

.version 9.0
.target sm_100
.address_size 64

	// .globl	_Z10vector_addPVfPV15partition_state

.visible .entry _Z10vector_addPVfPV15partition_state(
	.param .u64 .ptr .align 1 _Z10vector_addPVfPV15partition_state_param_0,
	.param .u64 .ptr .align 1 _Z10vector_addPVfPV15partition_state_param_1
)
{
	.reg .pred 	%p<8>;
	.reg .b32 	%r<18>;
	.reg .b32 	%f<35>;
	.reg .b64 	%rd<12>;

	ld.param.u64 	%rd5, [_Z10vector_addPVfPV15partition_state_param_0];
	ld.param.u64 	%rd6, [_Z10vector_addPVfPV15partition_state_param_1];
	cvta.to.global.u64 	%rd7, %rd5;
	cvta.to.global.u64 	%rd1, %rd6;
	mov.u32 	%r1, %tid.x;
	shl.b32 	%r5, %r1, 2;
	mul.wide.u32 	%rd8, %r5, 4;
	add.s64 	%rd2, %rd7, %rd8;
	ld.volatile.global.f32 	%f7, [%rd2];
	add.f32 	%f8, %f7, 0f00000000;
	ld.volatile.global.f32 	%f9, [%rd2+4];
	add.f32 	%f10, %f8, %f9;
	ld.volatile.global.f32 	%f11, [%rd2+8];
	add.f32 	%f12, %f10, %f11;
	ld.volatile.global.f32 	%f13, [%rd2+12];
	add.f32 	%f1, %f12, %f13;
	mul.wide.u32 	%rd9, %r1, 12;
	add.s64 	%rd10, %rd1, %rd9;
	add.s64 	%rd3, %rd10, 4;
	st.volatile.global.f32 	[%rd10+4], %f1;
	mov.b32 	%r6, 2;
	st.volatile.global.u32 	[%rd10], %r6;
	setp.ne.s32 	%p1, %r1, 0;
	@%p1 bra 	$L__BB0_2;
	st.volatile.global.f32 	[%rd1+8], %f1;
	mov.b32 	%r7, 4;
	st.volatile.global.u32 	[%rd1], %r7;
$L__BB0_2:
	ld.volatile.global.u32 	%r8, [%rd3+-4];
	and.b32  	%r9, %r8, 2;
	setp.eq.s32 	%p2, %r9, 0;
	mov.f32 	%f33, 0f00000000;
	@%p2 bra 	$L__BB0_11;
	max.u32 	%r10, %r1, 3;
	add.s32 	%r2, %r10, -2;
$L__BB0_4:
	setp.eq.s32 	%p3, %r1, 0;
	mov.f32 	%f33, 0f00000000;
	@%p3 bra 	$L__BB0_10;
	mov.f32 	%f33, 0f00000000;
	mov.u32 	%r17, %r1;
$L__BB0_6:
	add.s32 	%r4, %r17, -1;
	mul.wide.u32 	%rd11, %r4, 12;
	add.s64 	%rd4, %rd1, %rd11;
	ld.volatile.global.u32 	%r11, [%rd4];
	setp.eq.s32 	%p4, %r11, 1;
	@%p4 bra 	$L__BB0_10;
	ld.volatile.global.u32 	%r12, [%rd4];
	and.b32  	%r13, %r12, 2;
	setp.eq.s32 	%p5, %r13, 0;
	@%p5 bra 	$L__BB0_9;
	ld.volatile.global.f32 	%f17, [%rd4+4];
	add.f32 	%f33, %f33, %f17;
	setp.gt.s32 	%p6, %r17, %r2;
	mov.u32 	%r17, %r4;
	@%p6 bra 	$L__BB0_6;
	bra.uni 	$L__BB0_10;
$L__BB0_9:
	ld.volatile.global.f32 	%f18, [%rd4+8];
	add.f32 	%f33, %f33, %f18;
	ld.volatile.global.f32 	%f19, [%rd3];
	add.f32 	%f20, %f33, %f19;
	st.volatile.global.f32 	[%rd3+4], %f20;
	mov.b32 	%r14, 4;
	st.volatile.global.u32 	[%rd3+-4], %r14;
$L__BB0_10:
	ld.volatile.global.u32 	%r15, [%rd3+-4];
	and.b32  	%r16, %r15, 2;
	setp.ne.s32 	%p7, %r16, 0;
	@%p7 bra 	$L__BB0_4;
$L__BB0_11:
	ld.volatile.global.f32 	%f21, [%rd2];
	add.f32 	%f22, %f33, %f21;
	st.volatile.global.f32 	[%rd2], %f22;
	ld.volatile.global.f32 	%f23, [%rd2+4];
	ld.volatile.global.f32 	%f24, [%rd2];
	add.f32 	%f25, %f23, %f24;
	st.volatile.global.f32 	[%rd2+4], %f25;
	ld.volatile.global.f32 	%f26, [%rd2+8];
	ld.volatile.global.f32 	%f27, [%rd2+4];
	add.f32 	%f28, %f26, %f27;
	st.volatile.global.f32 	[%rd2+8], %f28;
	ld.volatile.global.f32 	%f29, [%rd2+12];
	ld.volatile.global.f32 	%f30, [%rd2+8];
	add.f32 	%f31, %f29, %f30;
	st.volatile.global.f32 	[%rd2+12], %f31;
	bar.sync 	0;
	ret;

}


// ===== COMPILED SASS (sm_100) =====

	.target	sm_100

	.elftype	@"ET_EXEC"


//--------------------- .note.nv.tkinfo           --------------------------
	.section	.note.nv.tkinfo,"",@"SHT_NOTE"
	.sectionflags	@"SHF_NOTE_NV_TKINFO"
	.tkinfo
        /*0018*/ 	.word	0x00000002
        /*0030*/ 	.string	""
        /*0030*/ 	.string	"ptxas"
        /*0030*/ 	.string	"Cuda compilation tools, release 13.0, V13.0.88"
        /*0030*/ 	.string	"Build cuda_13.0.r13.0/compiler.36424714_0"
        /*0030*/ 	.string	"-arch sm_100 -m 64 "



//--------------------- .note.nv.cuinfo           --------------------------
	.section	.note.nv.cuinfo,"",@"SHT_NOTE"
	.sectionflags	@"SHF_NOTE_NV_CUINFO"
        /*0018*/ 	.short	0x0002
        /*001a*/ 	.short	0x0064
        /*001c*/ 	.short	0x0082
	.zero		2


//--------------------- .nv.info                  --------------------------
	.section	.nv.info,"",@"SHT_CUDA_INFO"
	.align	4


	//----- nvinfo : EIATTR_REGCOUNT
	.align		4
        /*0000*/ 	.byte	0x04, 0x2f
        /*0002*/ 	.short	(.L_1 - .L_0)
	.align		4
.L_0:
        /*0004*/ 	.word	index@(_Z10vector_addPVfPV15partition_state)
        /*0008*/ 	.word	0x00000011


	//----- nvinfo : EIATTR_FRAME_SIZE
	.align		4
.L_1:
        /*000c*/ 	.byte	0x04, 0x11
        /*000e*/ 	.short	(.L_3 - .L_2)
	.align		4
.L_2:
        /*0010*/ 	.word	index@(_Z10vector_addPVfPV15partition_state)
        /*0014*/ 	.word	0x00000000


	//----- nvinfo : EIATTR_MIN_STACK_SIZE
	.align		4
.L_3:
        /*0018*/ 	.byte	0x04, 0x12
        /*001a*/ 	.short	(.L_5 - .L_4)
	.align		4
.L_4:
        /*001c*/ 	.word	index@(_Z10vector_addPVfPV15partition_state)
        /*0020*/ 	.word	0x00000000
.L_5:


//--------------------- .nv.compat                --------------------------
	.section	.nv.compat,"",@"SHT_CUDA_COMPAT_INFO"
	.align	4
        /*0000*/ 	.byte	0x02, 0x09, 0x00, 0x00, 0x02, 0x02, 0x01, 0x00, 0x02, 0x05, 0x05, 0x00, 0x03, 0x07, 0x01, 0x01
        /*0010*/ 	.byte	0x02, 0x03, 0x00, 0x00, 0x02, 0x06, 0x01, 0x00, 0x04, 0x0b, 0x08, 0x00, 0x09, 0x00, 0x00, 0x00
        /*0020*/ 	.byte	0x00, 0x00, 0x00, 0x00


//--------------------- .nv.info._Z10vector_addPVfPV15partition_state --------------------------
	.section	.nv.info._Z10vector_addPVfPV15partition_state,"",@"SHT_CUDA_INFO"
	.sectionflags	@""
	.align	4


	//----- nvinfo : EIATTR_CUDA_API_VERSION
	.align		4
        /*0000*/ 	.byte	0x04, 0x37
        /*0002*/ 	.short	(.L_7 - .L_6)
.L_6:
        /*0004*/ 	.word	0x00000082


	//----- nvinfo : EIATTR_KPARAM_INFO
	.align		4
.L_7:
        /*0008*/ 	.byte	0x04, 0x17
        /*000a*/ 	.short	(.L_9 - .L_8)
.L_8:
        /*000c*/ 	.word	0x00000000
        /*0010*/ 	.short	0x0001
        /*0012*/ 	.short	0x0008
        /*0014*/ 	.byte	0x00, 0xf5, 0x21, 0x00


	//----- nvinfo : EIATTR_KPARAM_INFO
	.align		4
.L_9:
        /*0018*/ 	.byte	0x04, 0x17
        /*001a*/ 	.short	(.L_11 - .L_10)
.L_10:
        /*001c*/ 	.word	0x00000000
        /*0020*/ 	.short	0x0000
        /*0022*/ 	.short	0x0000
        /*0024*/ 	.byte	0x00, 0xf5, 0x21, 0x00


	//----- nvinfo : EIATTR_SPARSE_MMA_MASK
	.align		4
.L_11:
        /*0028*/ 	.byte	0x03, 0x50
        /*002a*/ 	.short	0x0000


	//----- nvinfo : EIATTR_MAXREG_COUNT
	.align		4
        /*002c*/ 	.byte	0x03, 0x1b
        /*002e*/ 	.short	0x00ff


	//----- nvinfo : EIATTR_NUM_BARRIERS
	.align		4
        /*0030*/ 	.byte	0x02, 0x4c
        /*0032*/ 	.byte	0x01
	.zero		1


	//----- nvinfo : EIATTR_MERCURY_ISA_VERSION
	.align		4
        /*0034*/ 	.byte	0x03, 0x5f
        /*0036*/ 	.short	0x0101


	//----- nvinfo : EIATTR_VRC_CTA_INIT_COUNT
	.align		4
        /*0038*/ 	.byte	0x02, 0x4a
	.zero		1
	.zero		1


	//----- nvinfo : EIATTR_EXIT_INSTR_OFFSETS
	.align		4
        /*003c*/ 	.byte	0x04, 0x1c
        /*003e*/ 	.short	(.L_13 - .L_12)


	//   ....[0]....
.L_12:
        /*0040*/ 	.word	0x00000530


	//----- nvinfo : EIATTR_CRS_STACK_SIZE
	.align		4
.L_13:
        /*0044*/ 	.byte	0x04, 0x1e
        /*0046*/ 	.short	(.L_15 - .L_14)
.L_14:
        /*0048*/ 	.word	0x00000000


	//----- nvinfo : EIATTR_CBANK_PARAM_SIZE
	.align		4
.L_15:
        /*004c*/ 	.byte	0x03, 0x19
        /*004e*/ 	.short	0x0010


	//----- nvinfo : EIATTR_PARAM_CBANK
	.align		4
        /*0050*/ 	.byte	0x04, 0x0a
        /*0052*/ 	.short	(.L_17 - .L_16)
	.align		4
.L_16:
        /*0054*/ 	.word	index@(.nv.constant0._Z10vector_addPVfPV15partition_state)
        /*0058*/ 	.short	0x0380
        /*005a*/ 	.short	0x0010


	//----- nvinfo : EIATTR_SW_WAR
	.align		4
.L_17:
        /*005c*/ 	.byte	0x04, 0x36
        /*005e*/ 	.short	(.L_19 - .L_18)
.L_18:
        /*0060*/ 	.word	0x00000008
.L_19:


//--------------------- .nv.callgraph             --------------------------
	.section	.nv.callgraph,"",@"SHT_CUDA_CALLGRAPH"
	.align	4
	.sectionentsize	8
	.align		4
        /*0000*/ 	.word	0x00000000
	.align		4
        /*0004*/ 	.word	0xffffffff
	.align		4
        /*0008*/ 	.word	0x00000000
	.align		4
        /*000c*/ 	.word	0xfffffffe
	.align		4
        /*0010*/ 	.word	0x00000000
	.align		4
        /*0014*/ 	.word	0xfffffffd
	.align		4
        /*0018*/ 	.word	0x00000000
	.align		4
        /*001c*/ 	.word	0xfffffffc


//--------------------- .text._Z10vector_addPVfPV15partition_state --------------------------
	.section	.text._Z10vector_addPVfPV15partition_state,"ax",@progbits
	.align	128
        .global         _Z10vector_addPVfPV15partition_state
        .type           _Z10vector_addPVfPV15partition_state,@function
        .size           _Z10vector_addPVfPV15partition_state,(.L_x_8 - _Z10vector_addPVfPV15partition_state)
        .other          _Z10vector_addPVfPV15partition_state,@"STO_CUDA_ENTRY STV_DEFAULT"
_Z10vector_addPVfPV15partition_state:
.text._Z10vector_addPVfPV15partition_state:
[----:B------:R-:W-:Y:S01]  /*0000*/  LDC R1, c[0x0][0x37c] ;  /* 0x0000df00ff017b82 */ /* 0x000fe20000000800 */
[----:B------:R-:W0:Y:S07]  /*0010*/  S2R R0, SR_TID.X ;  /* 0x0000000000007919 */ /* 0x000e2e0000002100 */
[----:B------:R-:W1:Y:S01]  /*0020*/  LDC.64 R2, c[0x0][0x380] ;  /* 0x0000e000ff027b82 */ /* 0x000e620000000a00 */
[----:B------:R-:W2:Y:S01]  /*0030*/  LDCU.64 UR4, c[0x0][0x358] ;  /* 0x00006b00ff0477ac */ /* 0x000ea20008000a00 */
[----:B0-----:R-:W-:-:S05]  /*0040*/  SHF.L.U32 R5, R0, 0x2, RZ ;  /* 0x0000000200057819 */ /* 0x001fca00000006ff */
[----:B-1----:R-:W-:Y:S01]  /*0050*/  IMAD.WIDE.U32 R2, R5, 0x4, R2 ;  /* 0x0000000405027825 */ /* 0x002fe200078e0002 */
[C---:B------:R-:W-:Y:S01]  /*0060*/  ISETP.NE.AND P0, PT, R0.reuse, RZ, PT ;  /* 0x000000ff0000720c */ /* 0x040fe20003f05270 */
[----:B------:R-:W0:Y:S03]  /*0070*/  LDC.64 R4, c[0x0][0x388] ;  /* 0x0000e200ff047b82 */ /* 0x000e260000000a00 */
[----:B--2---:R-:W2:Y:S04]  /*0080*/  LDG.E.STRONG.SYS R8, desc[UR4][R2.64] ;  /* 0x0000000402087981 */ /* 0x004ea8000c1f5900 */
[----:B------:R-:W3:Y:S04]  /*0090*/  LDG.E.STRONG.SYS R9, desc[UR4][R2.64+0x4] ;  /* 0x0000040402097981 */ /* 0x000ee8000c1f5900 */
[----:B------:R-:W4:Y:S04]  /*00a0*/  LDG.E.STRONG.SYS R11, desc[UR4][R2.64+0x8] ;  /* 0x00000804020b7981 */ /* 0x000f28000c1f5900 */
[----:B------:R-:W5:Y:S01]  /*00b0*/  LDG.E.STRONG.SYS R13, desc[UR4][R2.64+0xc] ;  /* 0x00000c04020d7981 */ /* 0x000f62000c1f5900 */
[----:B------:R-:W1:Y:S01]  /*00c0*/  @!P0 LDC.64 R6, c[0x0][0x388] ;  /* 0x0000e200ff068b82 */ /* 0x000e620000000a00 */
[----:B0-----:R-:W-:-:S04]  /*00d0*/  IMAD.WIDE.U32 R4, R0, 0xc, R4 ;  /* 0x0000000c00047825 */ /* 0x001fc800078e0004 */
[----:B--2---:R-:W-:-:S04]  /*00e0*/  FADD R8, RZ, R8 ;  /* 0x00000008ff087221 */ /* 0x004fc80000000000 */
[----:B---3--:R-:W-:Y:S01]  /*00f0*/  FADD R8, R8, R9 ;  /* 0x0000000908087221 */ /* 0x008fe20000000000 */
[----:B------:R-:W-:-:S03]  /*0100*/  HFMA2 R9, -RZ, RZ, 0, 1.1920928955078125e-07 ;  /* 0x00000002ff097431 */ /* 0x000fc600000001ff */
[----:B----4-:R-:W-:Y:S01]  /*0110*/  FADD R8, R8, R11 ;  /* 0x0000000b08087221 */ /* 0x010fe20000000000 */
[----:B------:R-:W-:-:S03]  /*0120*/  @!P0 MOV R11, 0x4 ;  /* 0x00000004000b8802 */ /* 0x000fc60000000f00 */
[----:B-----5:R-:W-:-:S05]  /*0130*/  FADD R13, R8, R13 ;  /* 0x0000000d080d7221 */ /* 0x020fca0000000000 */
[----:B------:R0:W-:Y:S04]  /*0140*/  STG.E.STRONG.SYS desc[UR4][R4.64+0x4], R13 ;  /* 0x0000040d04007986 */ /* 0x0001e8000c115904 */
[----:B------:R0:W-:Y:S04]  /*0150*/  STG.E.STRONG.SYS desc[UR4][R4.64], R9 ;  /* 0x0000000904007986 */ /* 0x0001e8000c115904 */
[----:B-1----:R0:W-:Y:S04]  /*0160*/  @!P0 STG.E.STRONG.SYS desc[UR4][R6.64+0x8], R13 ;  /* 0x0000080d06008986 */ /* 0x0021e8000c115904 */
[----:B------:R0:W-:Y:S04]  /*0170*/  @!P0 STG.E.STRONG.SYS desc[UR4][R6.64], R11 ;  /* 0x0000000b06008986 */ /* 0x0001e8000c115904 */
[----:B------:R-:W2:Y:S01]  /*0180*/  LDG.E.STRONG.SYS R8, desc[UR4][R4.64] ;  /* 0x0000000404087981 */ /* 0x000ea2000c1f5900 */
[----:B------:R-:W-:Y:S01]  /*0190*/  BSSY B0, `(.L_x_0) ;  /* 0x0000028000007945 */ /* 0x000fe20003800000 */
[----:B------:R-:W-:Y:S01]  /*01a0*/  HFMA2 R10, -RZ, RZ, 0, 0 ;  /* 0x00000000ff0a7431 */ /* 0x000fe200000001ff */
[----:B--2---:R-:W-:-:S13]  /*01b0*/  LOP3.LUT P0, RZ, R8, 0x2, RZ, 0xc0, !PT ;  /* 0x0000000208ff7812 */ /* 0x004fda000780c0ff */
[----:B0-----:R-:W-:Y:S05]  /*01c0*/  @!P0 BRA `(.L_x_1) ;  /* 0x0000000000908947 */ /* 0x001fea0003800000 */
[----:B------:R-:W-:-:S05]  /*01d0*/  VIMNMX.U32 R6, PT, PT, R0, 0x3, !PT ;  /* 0x0000000300067848 */ /* 0x000fca0007fe0000 */
[----:B------:R-:W-:-:S07]  /*01e0*/  VIADD R11, R6, 0xfffffffe ;  /* 0xfffffffe060b7836 */ /* 0x000fce0000000000 */
.L_x_6:
[----:B------:R-:W-:Y:S01]  /*01f0*/  ISETP.NE.AND P0, PT, R0, RZ, PT ;  /* 0x000000ff0000720c */ /* 0x000fe20003f05270 */
[----:B------:R-:W-:Y:S05]  /*0200*/  YIELD ;  /* 0x0000000000007946 */ /* 0x000fea0003800000 */
[----:B------:R-:W-:Y:S01]  /*0210*/  BSSY B1, `(.L_x_2) ;  /* 0x000001c000017945 */ /* 0x000fe20003800000 */
[----:B------:R-:W-:-:S06]  /*0220*/  MOV R10, RZ ;  /* 0x000000ff000a7202 */ /* 0x000fcc0000000f00 */
[----:B0-----:R-:W-:Y:S05]  /*0230*/  @!P0 BRA `(.L_x_3) ;  /* 0x0000000000648947 */ /* 0x001fea0003800000 */
[----:B------:R-:W0:Y:S01]  /*0240*/  LDC.64 R8, c[0x0][0x388] ;  /* 0x0000e200ff087b82 */ /* 0x000e220000000a00 */
[----:B------:R-:W-:Y:S02]  /*0250*/  HFMA2 R10, -RZ, RZ, 0, 0 ;  /* 0x00000000ff0a7431 */ /* 0x000fe400000001ff */
[----:B------:R-:W-:-:S07]  /*0260*/  IMAD.MOV.U32 R12, RZ, RZ, R0 ;  /* 0x000000ffff0c7224 */ /* 0x000fce00078e0000 */
.L_x_5:
[----:B------:R-:W-:-:S05]  /*0270*/  IADD3 R13, PT, PT, R12, -0x1, RZ ;  /* 0xffffffff0c0d7810 */ /* 0x000fca0007ffe0ff */
[----:B0-----:R-:W-:-:S05]  /*0280*/  IMAD.WIDE.U32 R6, R13, 0xc, R8 ;  /* 0x0000000c0d067825 */ /* 0x001fca00078e0008 */
[----:B------:R-:W2:Y:S01]  /*0290*/  LDG.E.STRONG.SYS R14, desc[UR4][R6.64] ;  /* 0x00000004060e7981 */ /* 0x000ea2000c1f5900 */
[----:B------:R-:W-:Y:S05]  /*02a0*/  YIELD ;  /* 0x0000000000007946 */ /* 0x000fea0003800000 */
[----:B--2---:R-:W-:-:S13]  /*02b0*/  ISETP.NE.AND P0, PT, R14, 0x1, PT ;  /* 0x000000010e00780c */ /* 0x004fda0003f05270 */
[----:B------:R-:W-:Y:S05]  /*02c0*/  @!P0 BRA `(.L_x_3) ;  /* 0x0000000000408947 */ /* 0x000fea0003800000 */
[----:B------:R-:W2:Y:S02]  /*02d0*/  LDG.E.STRONG.SYS R14, desc[UR4][R6.64] ;  /* 0x00000004060e7981 */ /* 0x000ea4000c1f5900 */
[----:B--2---:R-:W-:-:S13]  /*02e0*/  LOP3.LUT P0, RZ, R14, 0x2, RZ, 0xc0, !PT ;  /* 0x000000020eff7812 */ /* 0x004fda000780c0ff */
[----:B------:R-:W-:Y:S05]  /*02f0*/  @!P0 BRA `(.L_x_4) ;  /* 0x0000000000188947 */ /* 0x000fea0003800000 */
[----:B------:R-:W2:Y:S01]  /*0300*/  LDG.E.STRONG.SYS R7, desc[UR4][R6.64+0x4] ;  /* 0x0000040406077981 */ /* 0x000ea2000c1f5900 */
[----:B------:R-:W-:Y:S02]  /*0310*/  ISETP.GT.AND P0, PT, R12, R11, PT ;  /* 0x0000000b0c00720c */ /* 0x000fe40003f04270 */
[----:B------:R-:W-:Y:S01]  /*0320*/  MOV R12, R13 ;  /* 0x0000000d000c7202 */ /* 0x000fe20000000f00 */
[----:B--2---:R-:W-:-:S10]  /*0330*/  FADD R10, R10, R7 ;  /* 0x000000070a0a7221 */ /* 0x004fd40000000000 */
[----:B------:R-:W-:Y:S05]  /*0340*/  @P0 BRA `(.L_x_5) ;  /* 0xfffffffc00c80947 */ /* 0x000fea000383ffff */
[----:B------:R-:W-:Y:S05]  /*0350*/  BRA `(.L_x_3) ;  /* 0x00000000001c7947 */ /* 0x000fea0003800000 */
.L_x_4:
[----:B------:R-:W2:Y:S04]  /*0360*/  LDG.E.STRONG.SYS R7, desc[UR4][R6.64+0x8] ;  /* 0x0000080406077981 */ /* 0x000ea8000c1f5900 */
[----:B------:R-:W3:Y:S01]  /*0370*/  LDG.E.STRONG.SYS R9, desc[UR4][R4.64+0x4] ;  /* 0x0000040404097981 */ /* 0x000ee2000c1f5900 */
[----:B------:R-:W-:Y:S02]  /*0380*/  HFMA2 R13, -RZ, RZ, 0, 2.384185791015625e-07 ;  /* 0x00000004ff0d7431 */ /* 0x000fe400000001ff */
[----:B--2---:R-:W-:-:S04]  /*0390*/  FADD R10, R10, R7 ;  /* 0x000000070a0a7221 */ /* 0x004fc80000000000 */
[----:B---3--:R-:W-:-:S05]  /*03a0*/  FADD R9, R10, R9 ;  /* 0x000000090a097221 */ /* 0x008fca0000000000 */
[----:B------:R0:W-:Y:S04]  /*03b0*/  STG.E.STRONG.SYS desc[UR4][R4.64+0x8], R9 ;  /* 0x0000080904007986 */ /* 0x0001e8000c115904 */
[----:B------:R0:W-:Y:S02]  /*03c0*/  STG.E.STRONG.SYS desc[UR4][R4.64], R13 ;  /* 0x0000000d04007986 */ /* 0x0001e4000c115904 */
.L_x_3:
[----:B------:R-:W-:Y:S05]  /*03d0*/  BSYNC B1 ;  /* 0x0000000000017941 */ /* 0x000fea0003800000 */
.L_x_2:
[----:B------:R-:W2:Y:S02]  /*03e0*/  LDG.E.STRONG.SYS R6, desc[UR4][R4.64] ;  /* 0x0000000404067981 */ /* 0x000ea4000c1f5900 */
[----:B--2---:R-:W-:-:S13]  /*03f0*/  LOP3.LUT P0, RZ, R6, 0x2, RZ, 0xc0, !PT ;  /* 0x0000000206ff7812 */ /* 0x004fda000780c0ff */
[----:B------:R-:W-:Y:S05]  /*0400*/  @P0 BRA `(.L_x_6) ;  /* 0xfffffffc00780947 */ /* 0x000fea000383ffff */
.L_x_1:
[----:B------:R-:W-:Y:S05]  /*0410*/  BSYNC B0 ;  /* 0x0000000000007941 */ /* 0x000fea0003800000 */
.L_x_0:
[----:B0-----:R-:W2:Y:S02]  /*0420*/  LDG.E.STRONG.SYS R5, desc[UR4][R2.64] ;  /* 0x0000000402057981 */ /* 0x001ea4000c1f5900 */
[----:B--2---:R-:W-:-:S05]  /*0430*/  FADD R5, R5, R10 ;  /* 0x0000000a05057221 */ /* 0x004fca0000000000 */
[----:B------:R-:W-:Y:S04]  /*0440*/  STG.E.STRONG.SYS desc[UR4][R2.64], R5 ;  /* 0x0000000502007986 */ /* 0x000fe8000c115904 */
[----:B------:R-:W2:Y:S04]  /*0450*/  LDG.E.STRONG.SYS R0, desc[UR4][R2.64+0x4] ;  /* 0x0000040402007981 */ /* 0x000ea8000c1f5900 */
[----:B------:R-:W2:Y:S02]  /*0460*/  LDG.E.STRONG.SYS R7, desc[UR4][R2.64] ;  /* 0x0000000402077981 */ /* 0x000ea4000c1f5900 */
[----:B--2---:R-:W-:-:S05]  /*0470*/  FADD R7, R0, R7 ;  /* 0x0000000700077221 */ /* 0x004fca0000000000 */
[----:B------:R-:W-:Y:S04]  /*0480*/  STG.E.STRONG.SYS desc[UR4][R2.64+0x4], R7 ;  /* 0x0000040702007986 */ /* 0x000fe8000c115904 */
[----:B------:R-:W2:Y:S04]  /*0490*/  LDG.E.STRONG.SYS R0, desc[UR4][R2.64+0x8] ;  /* 0x0000080402007981 */ /* 0x000ea8000c1f5900 */
[----:B------:R-:W2:Y:S02]  /*04a0*/  LDG.E.STRONG.SYS R9, desc[UR4][R2.64+0x4] ;  /* 0x0000040402097981 */ /* 0x000ea4000c1f5900 */
[----:B--2---:R-:W-:-:S05]  /*04b0*/  FADD R9, R0, R9 ;  /* 0x0000000900097221 */ /* 0x004fca0000000000 */
[----:B------:R-:W-:Y:S04]  /*04c0*/  STG.E.STRONG.SYS desc[UR4][R2.64+0x8], R9 ;  /* 0x0000080902007986 */ /* 0x000fe8000c115904 */
[----:B------:R-:W2:Y:S04]  /*04d0*/  LDG.E.STRONG.SYS R0, desc[UR4][R2.64+0xc] ;  /* 0x00000c0402007981 */ /* 0x000ea8000c1f5900 */
[----:B------:R-:W2:Y:S01]  /*04e0*/  LDG.E.STRONG.SYS R11, desc[UR4][R2.64+0x8] ;  /* 0x00000804020b7981 */ /* 0x000ea2000c1f5900 */
[----:B------:R-:W-:Y:S05]  /*04f0*/  WARPSYNC.ALL ;  /* 0x0000000000007948 */ /* 0x000fea0003800000 */
[----:B--2---:R-:W-:-:S05]  /*0500*/  FADD R11, R0, R11 ;  /* 0x0000000b000b7221 */ /* 0x004fca0000000000 */
[----:B------:R-:W-:Y:S01]  /*0510*/  STG.E.STRONG.SYS desc[UR4][R2.64+0xc], R11 ;  /* 0x00000c0b02007986 */ /* 0x000fe2000c115904 */
[----:B------:R-:W-:Y:S06]  /*0520*/  BAR.SYNC.DEFER_BLOCKING 0x0 ;  /* 0x0000000000007b1d */ /* 0x000fec0000010000 */
[----:B------:R-:W-:Y:S05]  /*0530*/  EXIT ;  /* 0x000000000000794d */ /* 0x000fea0003800000 */
.L_x_7:
[----:B------:R-:W-:-:S00]  /*0540*/  BRA `(.L_x_7) ;  /* 0xfffffffc00fc7947 */ /* 0x000fc0000383ffff */
[----:B------:R-:W-:-:S00]  /*0550*/  NOP ;  /* 0x0000000000007918 */ /* 0x000fc00000000000 */
        /* <DEDUP_REMOVED lines=10> */
.L_x_8:


//--------------------- .nv.shared.reserved.0     --------------------------
	.section	.nv.shared.reserved.0,"aw",@nobits
	.weak		__nv_reservedSMEM_offset_0_alias
	.size		__nv_reservedSMEM_offset_0_alias, 0, 64
	.other		__nv_reservedSMEM_offset_0_alias,@"STO_CUDA_RESERVED_SHARED STV_DEFAULT"
__nv_reservedSMEM_offset_0_alias:
	.zero		0
	.zero		64


//--------------------- .nv.constant0._Z10vector_addPVfPV15partition_state --------------------------
	.section	.nv.constant0._Z10vector_addPVfPV15partition_state,"a",@progbits
	.sectionflags	@""
	.align	4
.nv.constant0._Z10vector_addPVfPV15partition_state:
	.zero		912


//--------------------- SYMBOLS --------------------------

	.type		.nv.reservedSmem.offset0,@object
	.size		.nv.reservedSmem.offset0,0x4
